//
// Generated by NVIDIA NVVM Compiler
//
// Compiler Build ID: CL-36424714
// Cuda compilation tools, release 13.0, V13.0.88
// Based on NVVM 20.0.0
//

.version 9.0
.target sm_100
.address_size 64

	// .globl	_Z20addTwoVectors_kernelPiPKiS1_

.visible .entry _Z20addTwoVectors_kernelPiPKiS1_(
	.param .u64 .ptr .align 1 _Z20addTwoVectors_kernelPiPKiS1__param_0,
	.param .u64 .ptr .align 1 _Z20addTwoVectors_kernelPiPKiS1__param_1,
	.param .u64 .ptr .align 1 _Z20addTwoVectors_kernelPiPKiS1__param_2
)
{
	.reg .b32 	%r<5>;
	.reg .b64 	%rd<11>;

	ld.param.u64 	%rd1, [_Z20addTwoVectors_kernelPiPKiS1__param_0];
	ld.param.u64 	%rd2, [_Z20addTwoVectors_kernelPiPKiS1__param_1];
	ld.param.u64 	%rd3, [_Z20addTwoVectors_kernelPiPKiS1__param_2];
	cvta.to.global.u64 	%rd4, %rd1;
	cvta.to.global.u64 	%rd5, %rd3;
	cvta.to.global.u64 	%rd6, %rd2;
	mov.u32 	%r1, %tid.x;
	mul.wide.u32 	%rd7, %r1, 4;
	add.s64 	%rd8, %rd6, %rd7;
	ld.global.u32 	%r2, [%rd8];
	add.s64 	%rd9, %rd5, %rd7;
	ld.global.u32 	%r3, [%rd9];
	add.s32 	%r4, %r3, %r2;
	add.s64 	%rd10, %rd4, %rd7;
	st.global.u32 	[%rd10], %r4;
	ret;

}


// ===== COMPILED SASS (sm_100) =====

	.target	sm_100

	.elftype	@"ET_EXEC"


//--------------------- .note.nv.tkinfo           --------------------------
	.section	.note.nv.tkinfo,"",@"SHT_NOTE"
	.sectionflags	@"SHF_NOTE_NV_TKINFO"
	.tkinfo
        /*0018*/ 	.word	0x00000002
        /*0030*/ 	.string	""
        /*0030*/ 	.string	"ptxas"
        /*0030*/ 	.string	"Cuda compilation tools, release 13.0, V13.0.88"
        /*0030*/ 	.string	"Build cuda_13.0.r13.0/compiler.36424714_0"
        /*0030*/ 	.string	"-arch sm_100 -m 64 "



//--------------------- .note.nv.cuinfo           --------------------------
	.section	.note.nv.cuinfo,"",@"SHT_NOTE"
	.sectionflags	@"SHF_NOTE_NV_CUINFO"
        /*0018*/ 	.short	0x0002
        /*001a*/ 	.short	0x0064
        /*001c*/ 	.short	0x0082
	.zero		2


//--------------------- .nv.info                  --------------------------
	.section	.nv.info,"",@"SHT_CUDA_INFO"
	.align	4


	//----- nvinfo : EIATTR_REGCOUNT
	.align		4
        /*0000*/ 	.byte	0x04, 0x2f
        /*0002*/ 	.short	(.L_1 - .L_0)
	.align		4
.L_0:
        /*0004*/ 	.word	index@(_Z20addTwoVectors_kernelPiPKiS1_)
        /*0008*/ 	.word	0x0000000c


	//----- nvinfo : EIATTR_FRAME_SIZE
	.align		4
.L_1:
        /*000c*/ 	.byte	0x04, 0x11
        /*000e*/ 	.short	(.L_3 - .L_2)
	.align		4
.L_2:
        /*0010*/ 	.word	index@(_Z20addTwoVectors_kernelPiPKiS1_)
        /*0014*/ 	.word	0x00000000


	//----- nvinfo : EIATTR_MIN_STACK_SIZE
	.align		4
.L_3:
        /*0018*/ 	.byte	0x04, 0x12
        /*001a*/ 	.short	(.L_5 - .L_4)
	.align		4
.L_4:
        /*001c*/ 	.word	index@(_Z20addTwoVectors_kernelPiPKiS1_)
        /*0020*/ 	.word	0x00000000
.L_5:


//--------------------- .nv.compat                --------------------------
	.section	.nv.compat,"",@"SHT_CUDA_COMPAT_INFO"
	.align	4
        /*0000*/ 	.byte	0x02, 0x09, 0x00, 0x00, 0x02, 0x02, 0x01, 0x00, 0x02, 0x05, 0x05, 0x00, 0x03, 0x07, 0x01, 0x01
        /*0010*/ 	.byte	0x02, 0x03, 0x00, 0x00, 0x02, 0x06, 0x01, 0x00, 0x04, 0x0b, 0x08, 0x00, 0x09, 0x00, 0x00, 0x00
        /*0020*/ 	.byte	0x00, 0x00, 0x00, 0x00


//--------------------- .nv.info._Z20addTwoVectors_kernelPiPKiS1_ --------------------------
	.section	.nv.info._Z20addTwoVectors_kernelPiPKiS1_,"",@"SHT_CUDA_INFO"
	.sectionflags	@""
	.align	4


	//----- nvinfo : EIATTR_CUDA_API_VERSION
	.align		4
        /*0000*/ 	.byte	0x04, 0x37
        /*0002*/ 	.short	(.L_7 - .L_6)
.L_6:
        /*0004*/ 	.word	0x00000082


	//----- nvinfo : EIATTR_KPARAM_INFO
	.align		4
.L_7:
        /*0008*/ 	.byte	0x04, 0x17
        /*000a*/ 	.short	(.L_9 - .L_8)
.L_8:
        /*000c*/ 	.word	0x00000000
        /*0010*/ 	.short	0x0002
        /*0012*/ 	.short	0x0010
        /*0014*/ 	.byte	0x00, 0xf5, 0x21, 0x00


	//----- nvinfo : EIATTR_KPARAM_INFO
	.align		4
.L_9:
        /*0018*/ 	.byte	0x04, 0x17
        /*001a*/ 	.short	(.L_11 - .L_10)
.L_10:
        /*001c*/ 	.word	0x00000000
        /*0020*/ 	.short	0x0001
        /*0022*/ 	.short	0x0008
        /*0024*/ 	.byte	0x00, 0xf5, 0x21, 0x00


	//----- nvinfo : EIATTR_KPARAM_INFO
	.align		4
.L_11:
        /*0028*/ 	.byte	0x04, 0x17
        /*002a*/ 	.short	(.L_13 - .L_12)
.L_12:
        /*002c*/ 	.word	0x00000000
        /*0030*/ 	.short	0x0000
        /*0032*/ 	.short	0x0000
        /*0034*/ 	.byte	0x00, 0xf5, 0x21, 0x00


	//----- nvinfo : EIATTR_SPARSE_MMA_MASK
	.align		4
.L_13:
        /*0038*/ 	.byte	0x03, 0x50
        /*003a*/ 	.short	0x0000


	//----- nvinfo : EIATTR_MAXREG_COUNT
	.align		4
        /*003c*/ 	.byte	0x03, 0x1b
        /*003e*/ 	.short	0x00ff


	//----- nvinfo : EIATTR_MERCURY_ISA_VERSION
	.align		4
        /*0040*/ 	.byte	0x03, 0x5f
        /*0042*/ 	.short	0x0101


	//----- nvinfo : EIATTR_VRC_CTA_INIT_COUNT
	.align		4
        /*0044*/ 	.byte	0x02, 0x4a
	.zero		1
	.zero		1


	//----- nvinfo : EIATTR_EXIT_INSTR_OFFSETS
	.align		4
        /*0048*/ 	.byte	0x04, 0x1c
        /*004a*/ 	.short	(.L_15 - .L_14)


	//   ....[0]....
.L_14:
        /*004c*/ 	.word	0x000000d0


	//----- nvinfo : EIATTR_CBANK_PARAM_SIZE
	.align		4
.L_15:
        /*0050*/ 	.byte	0x03, 0x19
        /*0052*/ 	.short	0x0018


	//----- nvinfo : EIATTR_PARAM_CBANK
	.align		4
        /*0054*/ 	.byte	0x04, 0x0a
        /*0056*/ 	.short	(.L_17 - .L_16)
	.align		4
.L_16:
        /*0058*/ 	.word	index@(.nv.constant0._Z20addTwoVectors_kernelPiPKiS1_)
        /*005c*/ 	.short	0x0380
        /*005e*/ 	.short	0x0018


	//----- nvinfo : EIATTR_SW_WAR
	.align		4
.L_17:
        /*0060*/ 	.byte	0x04, 0x36
        /*0062*/ 	.short	(.L_19 - .L_18)
.L_18:
        /*0064*/ 	.word	0x00000008
.L_19:


//--------------------- .nv.callgraph             --------------------------
	.section	.nv.callgraph,"",@"SHT_CUDA_CALLGRAPH"
	.align	4
	.sectionentsize	8
	.align		4
        /*0000*/ 	.word	0x00000000
	.align		4
        /*0004*/ 	.word	0xffffffff
	.align		4
        /*0008*/ 	.word	0x00000000
	.align		4
        /*000c*/ 	.word	0xfffffffe
	.align		4
        /*0010*/ 	.word	0x00000000
	.align		4
        /*0014*/ 	.word	0xfffffffd
	.align		4
        /*0018*/ 	.word	0x00000000
	.align		4
        /*001c*/ 	.word	0xfffffffc


//--------------------- .text._Z20addTwoVectors_kernelPiPKiS1_ --------------------------
	.section	.text._Z20addTwoVectors_kernelPiPKiS1_,"ax",@progbits
	.align	128
        .global         _Z20addTwoVectors_kernelPiPKiS1_
        .type           _Z20addTwoVectors_kernelPiPKiS1_,@function
        .size           _Z20addTwoVectors_kernelPiPKiS1_,(.L_x_1 - _Z20addTwoVectors_kernelPiPKiS1_)
        .other          _Z20addTwoVectors_kernelPiPKiS1_,@"STO_CUDA_ENTRY STV_DEFAULT"
_Z20addTwoVectors_kernelPiPKiS1_:
.text._Z20addTwoVectors_kernelPiPKiS1_:
[----:B------:R-:W-:Y:S01]  /*0000*/  LDC R1, c[0x0][0x37c] ;  /* 0x0000df00ff017b82 */ /* 0x000fe20000000800 */
[----:B------:R-:W0:Y:S07]  /*0010*/  S2R R9, SR_TID.X ;  /* 0x0000000000097919 */ /* 0x000e2e0000002100 */
[----:B------:R-:W0:Y:S01]  /*0020*/  LDC.64 R2, c[0x0][0x388] ;  /* 0x0000e200ff027b82 */ /* 0x000e220000000a00 */
[----:B------:R-:W1:Y:S07]  /*0030*/  LDCU.64 UR4, c[0x0][0x358] ;  /* 0x00006b00ff0477ac */ /* 0x000e6e0008000a00 */
[----:B------:R-:W2:Y:S08]  /*0040*/  LDC.64 R4, c[0x0][0x390] ;  /* 0x0000e400ff047b82 */ /* 0x000eb00000000a00 */
[----:B------:R-:W3:Y:S01]  /*0050*/  LDC.64 R6, c[0x0][0x380] ;  /* 0x0000e000ff067b82 */ /* 0x000ee20000000a00 */
[----:B0-----:R-:W-:-:S04]  /*0060*/  IMAD.WIDE.U32 R2, R9, 0x4, R2 ;  /* 0x0000000409027825 */ /* 0x001fc800078e0002 */
[C---:B--2---:R-:W-:Y:S02]  /*0070*/  IMAD.WIDE.U32 R4, R9.reuse, 0x4, R4 ;  /* 0x0000000409047825 */ /* 0x044fe400078e0004 */
[----:B-1----:R-:W2:Y:S04]  /*0080*/  LDG.E R2, desc[UR4][R2.64] ;  /* 0x0000000402027981 */ /* 0x002ea8000c1e1900 */
[----:B------:R-:W2:Y:S01]  /*0090*/  LDG.E R5, desc[UR4][R4.64] ;  /* 0x0000000404057981 */ /* 0x000ea2000c1e1900 */
[----:B---3--:R-:W-:Y:S01]  /*00a0*/  IMAD.WIDE.U32 R6, R9, 0x4, R6 ;  /* 0x0000000409067825 */ /* 0x008fe200078e0006 */
[----:B--2---:R-:W-:-:S05]  /*00b0*/  IADD3 R9, PT, PT, R2, R5, RZ ;  /* 0x0000000502097210 */ /* 0x004fca0007ffe0ff */
[----:B------:R-:W-:Y:S01]  /*00c0*/  STG.E desc[UR4][R6.64], R9 ;  /* 0x0000000906007986 */ /* 0x000fe2000c101904 */
[----:B------:R-:W-:Y:S05]  /*00d0*/  EXIT ;  /* 0x000000000000794d */ /* 0x000fea0003800000 */
.L_x_0:
[----:B------:R-:W-:-:S00]  /*00e0*/  BRA `(.L_x_0) ;  /* 0xfffffffc00fc7947 */ /* 0x000fc0000383ffff */
[----:B------:R-:W-:-:S00]  /*00f0*/  NOP ;  /* 0x0000000000007918 */ /* 0x000fc00000000000 */
        /* <DEDUP_REMOVED lines=8> */
.L_x_1:


//--------------------- .nv.shared.reserved.0     --------------------------
	.section	.nv.shared.reserved.0,"aw",@nobits
	.weak		__nv_reservedSMEM_offset_0_alias
	.size		__nv_reservedSMEM_offset_0_alias, 0, 64
	.other		__nv_reservedSMEM_offset_0_alias,@"STO_CUDA_RESERVED_SHARED STV_DEFAULT"
__nv_reservedSMEM_offset_0_alias:
	.zero		0
	.zero		64


//--------------------- .nv.constant0._Z20addTwoVectors_kernelPiPKiS1_ --------------------------
	.section	.nv.constant0._Z20addTwoVectors_kernelPiPKiS1_,"a",@progbits
	.sectionflags	@""
	.align	4
.nv.constant0._Z20addTwoVectors_kernelPiPKiS1_:
	.zero		920


//--------------------- SYMBOLS --------------------------

	.type		.nv.reservedSmem.offset0,@object
	.size		.nv.reservedSmem.offset0,0x4
